//
// Generated by NVIDIA NVVM Compiler
//
// Compiler Build ID: CL-36424714
// Cuda compilation tools, release 13.0, V13.0.88
// Based on NVVM 20.0.0
//

.version 9.0
.target sm_100
.address_size 64

	// .globl	_Z24VectorDotProductKernelv3ILi1024EEvPKfS1_iRf
// _ZZ24VectorDotProductKernelv3ILi1024EEvPKfS1_iRfE4smem has been demoted

.visible .entry _Z24VectorDotProductKernelv3ILi1024EEvPKfS1_iRf(
	.param .u64 .ptr .align 1 _Z24VectorDotProductKernelv3ILi1024EEvPKfS1_iRf_param_0,
	.param .u64 .ptr .align 1 _Z24VectorDotProductKernelv3ILi1024EEvPKfS1_iRf_param_1,
	.param .u32 _Z24VectorDotProductKernelv3ILi1024EEvPKfS1_iRf_param_2,
	.param .u64 .ptr .align 1 _Z24VectorDotProductKernelv3ILi1024EEvPKfS1_iRf_param_3
)
{
	.reg .pred 	%p<9>;
	.reg .b32 	%r<19>;
	.reg .b32 	%f<39>;
	.reg .b64 	%rd<13>;
	// demoted variable
	.shared .align 4 .b8 _ZZ24VectorDotProductKernelv3ILi1024EEvPKfS1_iRfE4smem[4096];
	ld.param.u64 	%rd4, [_Z24VectorDotProductKernelv3ILi1024EEvPKfS1_iRf_param_0];
	ld.param.u64 	%rd5, [_Z24VectorDotProductKernelv3ILi1024EEvPKfS1_iRf_param_1];
	ld.param.u32 	%r10, [_Z24VectorDotProductKernelv3ILi1024EEvPKfS1_iRf_param_2];
	ld.param.u64 	%rd6, [_Z24VectorDotProductKernelv3ILi1024EEvPKfS1_iRf_param_3];
	mov.u32 	%r11, %ctaid.x;
	mov.u32 	%r1, %ntid.x;
	mov.u32 	%r2, %tid.x;
	mad.lo.s32 	%r18, %r11, %r1, %r2;
	shr.u32 	%r12, %r10, 31;
	add.s32 	%r13, %r10, %r12;
	shr.s32 	%r4, %r13, 1;
	setp.ge.s32 	%p1, %r18, %r4;
	@%p1 bra 	$L__BB0_14;
	cvta.to.global.u64 	%rd1, %rd5;
	cvta.to.global.u64 	%rd2, %rd4;
	mov.u32 	%r14, %nctaid.x;
	shr.u32 	%r5, %r14, 1;
	shl.b32 	%r15, %r2, 2;
	mov.u32 	%r16, _ZZ24VectorDotProductKernelv3ILi1024EEvPKfS1_iRfE4smem;
	add.s32 	%r6, %r16, %r15;
	mul.lo.s32 	%r7, %r1, %r14;
	cvta.to.global.u64 	%rd3, %rd6;
$L__BB0_2:
	setp.gt.u32 	%p2, %r2, 511;
	mul.wide.s32 	%rd7, %r18, 4;
	add.s64 	%rd8, %rd2, %rd7;
	ld.global.f32 	%f1, [%rd8];
	add.s64 	%rd9, %rd1, %rd7;
	ld.global.f32 	%f2, [%rd9];
	add.s32 	%r17, %r18, %r5;
	mul.wide.u32 	%rd10, %r17, 4;
	add.s64 	%rd11, %rd2, %rd10;
	ld.global.f32 	%f3, [%rd11];
	add.s64 	%rd12, %rd1, %rd10;
	ld.global.f32 	%f4, [%rd12];
	mul.f32 	%f5, %f3, %f4;
	fma.rn.f32 	%f6, %f1, %f2, %f5;
	st.shared.f32 	[%r6], %f6;
	bar.sync 	0;
	@%p2 bra 	$L__BB0_4;
	ld.shared.f32 	%f7, [%r6+2048];
	ld.shared.f32 	%f8, [%r6];
	add.f32 	%f9, %f7, %f8;
	st.shared.f32 	[%r6], %f9;
$L__BB0_4:
	setp.gt.u32 	%p3, %r2, 255;
	bar.sync 	0;
	@%p3 bra 	$L__BB0_6;
	ld.shared.f32 	%f10, [%r6+1024];
	ld.shared.f32 	%f11, [%r6];
	add.f32 	%f12, %f10, %f11;
	st.shared.f32 	[%r6], %f12;
$L__BB0_6:
	setp.gt.u32 	%p4, %r2, 127;
	bar.sync 	0;
	@%p4 bra 	$L__BB0_8;
	ld.shared.f32 	%f13, [%r6+512];
	ld.shared.f32 	%f14, [%r6];
	add.f32 	%f15, %f13, %f14;
	st.shared.f32 	[%r6], %f15;
$L__BB0_8:
	setp.gt.u32 	%p5, %r2, 63;
	bar.sync 	0;
	@%p5 bra 	$L__BB0_10;
	ld.shared.f32 	%f16, [%r6+256];
	ld.shared.f32 	%f17, [%r6];
	add.f32 	%f18, %f16, %f17;
	st.shared.f32 	[%r6], %f18;
$L__BB0_10:
	setp.gt.u32 	%p6, %r2, 31;
	bar.sync 	0;
	@%p6 bra 	$L__BB0_13;
	setp.ne.s32 	%p7, %r2, 0;
	ld.shared.f32 	%f19, [%r6+128];
	ld.shared.f32 	%f20, [%r6];
	add.f32 	%f21, %f19, %f20;
	st.shared.f32 	[%r6], %f21;
	bar.sync 	0;
	ld.shared.f32 	%f22, [%r6+64];
	ld.shared.f32 	%f23, [%r6];
	add.f32 	%f24, %f22, %f23;
	st.shared.f32 	[%r6], %f24;
	bar.sync 	0;
	ld.shared.f32 	%f25, [%r6+32];
	ld.shared.f32 	%f26, [%r6];
	add.f32 	%f27, %f25, %f26;
	st.shared.f32 	[%r6], %f27;
	bar.sync 	0;
	ld.shared.f32 	%f28, [%r6+16];
	ld.shared.f32 	%f29, [%r6];
	add.f32 	%f30, %f28, %f29;
	st.shared.f32 	[%r6], %f30;
	bar.sync 	0;
	ld.shared.f32 	%f31, [%r6+8];
	ld.shared.f32 	%f32, [%r6];
	add.f32 	%f33, %f31, %f32;
	st.shared.f32 	[%r6], %f33;
	bar.sync 	0;
	ld.shared.f32 	%f34, [%r6+4];
	ld.shared.f32 	%f35, [%r6];
	add.f32 	%f36, %f34, %f35;
	st.shared.f32 	[%r6], %f36;
	bar.sync 	0;
	@%p7 bra 	$L__BB0_13;
	ld.shared.f32 	%f37, [_ZZ24VectorDotProductKernelv3ILi1024EEvPKfS1_iRfE4smem];
	atom.global.add.f32 	%f38, [%rd3], %f37;
$L__BB0_13:
	add.s32 	%r18, %r18, %r7;
	setp.lt.s32 	%p8, %r18, %r4;
	@%p8 bra 	$L__BB0_2;
$L__BB0_14:
	ret;

}


// ===== COMPILED SASS (sm_100) =====

	.target	sm_100

	.elftype	@"ET_EXEC"


//--------------------- .note.nv.tkinfo           --------------------------
	.section	.note.nv.tkinfo,"",@"SHT_NOTE"
	.sectionflags	@"SHF_NOTE_NV_TKINFO"
	.tkinfo
        /*0018*/ 	.word	0x00000002
        /*0030*/ 	.string	""
        /*0030*/ 	.string	"ptxas"
        /*0030*/ 	.string	"Cuda compilation tools, release 13.0, V13.0.88"
        /*0030*/ 	.string	"Build cuda_13.0.r13.0/compiler.36424714_0"
        /*0030*/ 	.string	"-arch sm_100 -m 64 "



//--------------------- .note.nv.cuinfo           --------------------------
	.section	.note.nv.cuinfo,"",@"SHT_NOTE"
	.sectionflags	@"SHF_NOTE_NV_CUINFO"
        /*0018*/ 	.short	0x0002
        /*001a*/ 	.short	0x0064
        /*001c*/ 	.short	0x0082
	.zero		2


//--------------------- .nv.info                  --------------------------
	.section	.nv.info,"",@"SHT_CUDA_INFO"
	.align	4


	//----- nvinfo : EIATTR_REGCOUNT
	.align		4
        /*0000*/ 	.byte	0x04, 0x2f
        /*0002*/ 	.short	(.L_1 - .L_0)
	.align		4
.L_0:
        /*0004*/ 	.word	index@(_Z24VectorDotProductKernelv3ILi1024EEvPKfS1_iRf)
        /*0008*/ 	.word	0x00000014


	//----- nvinfo : EIATTR_FRAME_SIZE
	.align		4
.L_1:
        /*000c*/ 	.byte	0x04, 0x11
        /*000e*/ 	.short	(.L_3 - .L_2)
	.align		4
.L_2:
        /*0010*/ 	.word	index@(_Z24VectorDotProductKernelv3ILi1024EEvPKfS1_iRf)
        /*0014*/ 	.word	0x00000000


	//----- nvinfo : EIATTR_MIN_STACK_SIZE
	.align		4
.L_3:
        /*0018*/ 	.byte	0x04, 0x12
        /*001a*/ 	.short	(.L_5 - .L_4)
	.align		4
.L_4:
        /*001c*/ 	.word	index@(_Z24VectorDotProductKernelv3ILi1024EEvPKfS1_iRf)
        /*0020*/ 	.word	0x00000000
.L_5:


//--------------------- .nv.compat                --------------------------
	.section	.nv.compat,"",@"SHT_CUDA_COMPAT_INFO"
	.align	4
        /*0000*/ 	.byte	0x02, 0x09, 0x00, 0x00, 0x02, 0x02, 0x01, 0x00, 0x02, 0x05, 0x05, 0x00, 0x03, 0x07, 0x01, 0x01
        /*0010*/ 	.byte	0x02, 0x03, 0x00, 0x00, 0x02, 0x06, 0x01, 0x00, 0x04, 0x0b, 0x08, 0x00, 0x09, 0x00, 0x00, 0x00
        /*0020*/ 	.byte	0x00, 0x00, 0x00, 0x00


//--------------------- .nv.info._Z24VectorDotProductKernelv3ILi1024EEvPKfS1_iRf --------------------------
	.section	.nv.info._Z24VectorDotProductKernelv3ILi1024EEvPKfS1_iRf,"",@"SHT_CUDA_INFO"
	.sectionflags	@""
	.align	4


	//----- nvinfo : EIATTR_CUDA_API_VERSION
	.align		4
        /*0000*/ 	.byte	0x04, 0x37
        /*0002*/ 	.short	(.L_7 - .L_6)
.L_6:
        /*0004*/ 	.word	0x00000082


	//----- nvinfo : EIATTR_KPARAM_INFO
	.align		4
.L_7:
        /*0008*/ 	.byte	0x04, 0x17
        /*000a*/ 	.short	(.L_9 - .L_8)
.L_8:
        /*000c*/ 	.word	0x00000000
        /*0010*/ 	.short	0x0003
        /*0012*/ 	.short	0x0018
        /*0014*/ 	.byte	0x00, 0xf5, 0x21, 0x00


	//----- nvinfo : EIATTR_KPARAM_INFO
	.align		4
.L_9:
        /*0018*/ 	.byte	0x04, 0x17
        /*001a*/ 	.short	(.L_11 - .L_10)
.L_10:
        /*001c*/ 	.word	0x00000000
        /*0020*/ 	.short	0x0002
        /*0022*/ 	.short	0x0010
        /*0024*/ 	.byte	0x00, 0xf0, 0x11, 0x00


	//----- nvinfo : EIATTR_KPARAM_INFO
	.align		4
.L_11:
        /*0028*/ 	.byte	0x04, 0x17
        /*002a*/ 	.short	(.L_13 - .L_12)
.L_12:
        /*002c*/ 	.word	0x00000000
        /*0030*/ 	.short	0x0001
        /*0032*/ 	.short	0x0008
        /*0034*/ 	.byte	0x00, 0xf5, 0x21, 0x00


	//----- nvinfo : EIATTR_KPARAM_INFO
	.align		4
.L_13:
        /*0038*/ 	.byte	0x04, 0x17
        /*003a*/ 	.short	(.L_15 - .L_14)
.L_14:
        /*003c*/ 	.word	0x00000000
        /*0040*/ 	.short	0x0000
        /*0042*/ 	.short	0x0000
        /*0044*/ 	.byte	0x00, 0xf5, 0x21, 0x00


	//----- nvinfo : EIATTR_SPARSE_MMA_MASK
	.align		4
.L_15:
        /*0048*/ 	.byte	0x03, 0x50
        /*004a*/ 	.short	0x0000


	//----- nvinfo : EIATTR_MAXREG_COUNT
	.align		4
        /*004c*/ 	.byte	0x03, 0x1b
        /*004e*/ 	.short	0x00ff


	//----- nvinfo : EIATTR_NUM_BARRIERS
	.align		4
        /*0050*/ 	.byte	0x02, 0x4c
        /*0052*/ 	.byte	0x01
	.zero		1


	//----- nvinfo : EIATTR_MERCURY_ISA_VERSION
	.align		4
        /*0054*/ 	.byte	0x03, 0x5f
        /*0056*/ 	.short	0x0101


	//----- nvinfo : EIATTR_VRC_CTA_INIT_COUNT
	.align		4
        /*0058*/ 	.byte	0x02, 0x4a
	.zero		1
	.zero		1


	//----- nvinfo : EIATTR_EXIT_INSTR_OFFSETS
	.align		4
        /*005c*/ 	.byte	0x04, 0x1c
        /*005e*/ 	.short	(.L_17 - .L_16)


	//   ....[0]....
.L_16:
        /*0060*/ 	.word	0x00000090


	//   ....[1]....
        /*0064*/ 	.word	0x00000680


	//----- nvinfo : EIATTR_CRS_STACK_SIZE
	.align		4
.L_17:
        /*0068*/ 	.byte	0x04, 0x1e
        /*006a*/ 	.short	(.L_19 - .L_18)
.L_18:
        /*006c*/ 	.word	0x00000000


	//----- nvinfo : EIATTR_CBANK_PARAM_SIZE
	.align		4
.L_19:
        /*0070*/ 	.byte	0x03, 0x19
        /*0072*/ 	.short	0x0020


	//----- nvinfo : EIATTR_PARAM_CBANK
	.align		4
        /*0074*/ 	.byte	0x04, 0x0a
        /*0076*/ 	.short	(.L_21 - .L_20)
	.align		4
.L_20:
        /*0078*/ 	.word	index@(.nv.constant0._Z24VectorDotProductKernelv3ILi1024EEvPKfS1_iRf)
        /*007c*/ 	.short	0x0380
        /*007e*/ 	.short	0x0020


	//----- nvinfo : EIATTR_SW_WAR
	.align		4
.L_21:
        /*0080*/ 	.byte	0x04, 0x36
        /*0082*/ 	.short	(.L_23 - .L_22)
.L_22:
        /*0084*/ 	.word	0x00000008
.L_23:


//--------------------- .nv.callgraph             --------------------------
	.section	.nv.callgraph,"",@"SHT_CUDA_CALLGRAPH"
	.align	4
	.sectionentsize	8
	.align		4
        /*0000*/ 	.word	0x00000000
	.align		4
        /*0004*/ 	.word	0xffffffff
	.align		4
        /*0008*/ 	.word	0x00000000
	.align		4
        /*000c*/ 	.word	0xfffffffe
	.align		4
        /*0010*/ 	.word	0x00000000
	.align		4
        /*0014*/ 	.word	0xfffffffd
	.align		4
        /*0018*/ 	.word	0x00000000
	.align		4
        /*001c*/ 	.word	0xfffffffc


//--------------------- .text._Z24VectorDotProductKernelv3ILi1024EEvPKfS1_iRf --------------------------
	.section	.text._Z24VectorDotProductKernelv3ILi1024EEvPKfS1_iRf,"ax",@progbits
	.align	128
        .global         _Z24VectorDotProductKernelv3ILi1024EEvPKfS1_iRf
        .type           _Z24VectorDotProductKernelv3ILi1024EEvPKfS1_iRf,@function
        .size           _Z24VectorDotProductKernelv3ILi1024EEvPKfS1_iRf,(.L_x_4 - _Z24VectorDotProductKernelv3ILi1024EEvPKfS1_iRf)
        .other          _Z24VectorDotProductKernelv3ILi1024EEvPKfS1_iRf,@"STO_CUDA_ENTRY STV_DEFAULT"
_Z24VectorDotProductKernelv3ILi1024EEvPKfS1_iRf:
.text._Z24VectorDotProductKernelv3ILi1024EEvPKfS1_iRf:
[----:B------:R-:W-:Y:S01]  /*0000*/  LDC R1, c[0x0][0x37c] ;  /* 0x0000df00ff017b82 */ /* 0x000fe20000000800 */
[----:B------:R-:W0:Y:S07]  /*0010*/  S2R R0, SR_TID.X ;  /* 0x0000000000007919 */ /* 0x000e2e0000002100 */
[----:B------:R-:W0:Y:S01]  /*0020*/  S2UR UR5, SR_CTAID.X ;  /* 0x00000000000579c3 */ /* 0x000e220000002500 */
[----:B------:R-:W1:Y:S07]  /*0030*/  LDCU UR4, c[0x0][0x390] ;  /* 0x00007200ff0477ac */ /* 0x000e6e0008000800 */
[----:B------:R-:W0:Y:S01]  /*0040*/  LDC R9, c[0x0][0x360] ;  /* 0x0000d800ff097b82 */ /* 0x000e220000000800 */
[----:B-1----:R-:W-:-:S04]  /*0050*/  ULEA.HI UR4, UR4, UR4, URZ, 0x1 ;  /* 0x0000000404047291 */ /* 0x002fc8000f8f08ff */
[----:B------:R-:W-:Y:S01]  /*0060*/  USHF.R.S32.HI UR4, URZ, 0x1, UR4 ;  /* 0x00000001ff047899 */ /* 0x000fe20008011404 */
[----:B0-----:R-:W-:-:S05]  /*0070*/  IMAD R7, R9, UR5, R0 ;  /* 0x0000000509077c24 */ /* 0x001fca000f8e0200 */
[----:B------:R-:W-:-:S13]  /*0080*/  ISETP.GE.AND P0, PT, R7, UR4, PT ;  /* 0x0000000407007c0c */ /* 0x000fda000bf06270 */
[----:B------:R-:W-:Y:S05]  /*0090*/  @P0 EXIT ;  /* 0x000000000000094d */ /* 0x000fea0003800000 */
[----:B------:R-:W0:Y:S01]  /*00a0*/  S2UR UR6, SR_CgaCtaId ;  /* 0x00000000000679c3 */ /* 0x000e220000008800 */
[----:B------:R-:W1:Y:S01]  /*00b0*/  LDCU UR8, c[0x0][0x370] ;  /* 0x00006e00ff0877ac */ /* 0x000e620008000800 */
[----:B------:R-:W-:Y:S01]  /*00c0*/  UMOV UR5, 0x400 ;  /* 0x0000040000057882 */ /* 0x000fe20000000000 */
[----:B------:R-:W2:Y:S05]  /*00d0*/  LDCU.64 UR10, c[0x0][0x358] ;  /* 0x00006b00ff0a77ac */ /* 0x000eaa0008000a00 */
[----:B------:R-:W3:Y:S08]  /*00e0*/  LDC.64 R2, c[0x0][0x380] ;  /* 0x0000e000ff027b82 */ /* 0x000ef00000000a00 */
[----:B------:R-:W4:Y:S01]  /*00f0*/  LDC.64 R4, c[0x0][0x388] ;  /* 0x0000e200ff047b82 */ /* 0x000f220000000a00 */
[----:B-1----:R-:W-:Y:S01]  /*0100*/  IMAD R6, R9, UR8, RZ ;  /* 0x0000000809067c24 */ /* 0x002fe2000f8e02ff */
[----:B------:R-:W-:-:S02]  /*0110*/  USHF.R.U32.HI UR7, URZ, 0x1, UR8 ;  /* 0x00000001ff077899 */ /* 0x000fc40008011608 */
[----:B0-----:R-:W-:-:S06]  /*0120*/  ULEA UR5, UR6, UR5, 0x18 ;  /* 0x0000000506057291 */ /* 0x001fcc000f8ec0ff */
[----:B--2---:R-:W-:-:S07]  /*0130*/  LEA R8, R0, UR5, 0x2 ;  /* 0x0000000500087c11 */ /* 0x004fce000f8e10ff */
.L_x_2:
[C---:B------:R-:W-:Y:S01]  /*0140*/  IADD3 R17, PT, PT, R7.reuse, UR7, RZ ;  /* 0x0000000707117c10 */ /* 0x040fe2000fffe0ff */
[----:B-1-3--:R-:W-:-:S04]  /*0150*/  IMAD.WIDE R10, R7, 0x4, R2 ;  /* 0x00000004070a7825 */ /* 0x00afc800078e0202 */
[C---:B------:R-:W-:Y:S02]  /*0160*/  IMAD.WIDE.U32 R14, R17.reuse, 0x4, R2 ;  /* 0x00000004110e7825 */ /* 0x040fe400078e0002 */
[----:B------:R-:W2:Y:S02]  /*0170*/  LDG.E R10, desc[UR10][R10.64] ;  /* 0x0000000a0a0a7981 */ /* 0x000ea4000c1e1900 */
[--C-:B----4-:R-:W-:Y:S02]  /*0180*/  IMAD.WIDE.U32 R16, R17, 0x4, R4.reuse ;  /* 0x0000000411107825 */ /* 0x110fe400078e0004 */
[----:B------:R-:W3:Y:S02]  /*0190*/  LDG.E R14, desc[UR10][R14.64] ;  /* 0x0000000a0e0e7981 */ /* 0x000ee4000c1e1900 */
[----:B0-----:R-:W-:Y:S02]  /*01a0*/  IMAD.WIDE R12, R7, 0x4, R4 ;  /* 0x00000004070c7825 */ /* 0x001fe400078e0204 */
[----:B------:R-:W3:Y:S04]  /*01b0*/  LDG.E R17, desc[UR10][R16.64] ;  /* 0x0000000a10117981 */ /* 0x000ee8000c1e1900 */
[----:B------:R-:W2:Y:S01]  /*01c0*/  LDG.E R13, desc[UR10][R12.64] ;  /* 0x0000000a0c0d7981 */ /* 0x000ea2000c1e1900 */
[----:B------:R-:W-:Y:S05]  /*01d0*/  WARPSYNC.ALL ;  /* 0x0000000000007948 */ /* 0x000fea0003800000 */
[----:B------:R-:W-:-:S02]  /*01e0*/  ISETP.GT.U32.AND P0, PT, R0, 0x1ff, PT ;  /* 0x000001ff0000780c */ /* 0x000fc40003f04070 */
[----:B------:R-:W-:Y:S01]  /*01f0*/  ISETP.GT.U32.AND P1, PT, R0, 0xff, PT ;  /* 0x000000ff0000780c */ /* 0x000fe20003f24070 */
[----:B---3--:R-:W-:-:S04]  /*0200*/  FMUL R9, R14, R17 ;  /* 0x000000110e097220 */ /* 0x008fc80000400000 */
[----:B--2---:R-:W-:-:S05]  /*0210*/  FFMA R9, R10, R13, R9 ;  /* 0x0000000d0a097223 */ /* 0x004fca0000000009 */
[----:B------:R-:W-:Y:S01]  /*0220*/  STS [R8], R9 ;  /* 0x0000000908007388 */ /* 0x000fe20000000800 */
[----:B------:R-:W-:Y:S06]  /*0230*/  BAR.SYNC.DEFER_BLOCKING 0x0 ;  /* 0x0000000000007b1d */ /* 0x000fec0000010000 */
[----:B------:R-:W-:Y:S04]  /*0240*/  @!P0 LDS R14, [R8+0x800] ;  /* 0x00080000080e8984 */ /* 0x000fe80000000800 */
[----:B------:R-:W0:Y:S02]  /*0250*/  @!P0 LDS R15, [R8] ;  /* 0x00000000080f8984 */ /* 0x000e240000000800 */
[----:B0-----:R-:W-:-:S05]  /*0260*/  @!P0 FADD R15, R14, R15 ;  /* 0x0000000f0e0f8221 */ /* 0x001fca0000000000 */
[----:B------:R-:W-:Y:S01]  /*0270*/  @!P0 STS [R8], R15 ;  /* 0x0000000f08008388 */ /* 0x000fe20000000800 */
[----:B------:R-:W-:Y:S06]  /*0280*/  BAR.SYNC.DEFER_BLOCKING 0x0 ;  /* 0x0000000000007b1d */ /* 0x000fec0000010000 */
[----:B------:R-:W-:Y:S04]  /*0290*/  @!P1 LDS R10, [R8+0x400] ;  /* 0x00040000080a9984 */ /* 0x000fe80000000800 */
[----:B------:R-:W0:Y:S01]  /*02a0*/  @!P1 LDS R11, [R8] ;  /* 0x00000000080b9984 */ /* 0x000e220000000800 */
[----:B------:R-:W-:Y:S01]  /*02b0*/  ISETP.GT.U32.AND P0, PT, R0, 0x7f, PT ;  /* 0x0000007f0000780c */ /* 0x000fe20003f04070 */
        /* <DEDUP_REMOVED lines=11> */
[----:B------:R-:W-:Y:S01]  /*0370*/  IADD3 R7, PT, PT, R6, R7, RZ ;  /* 0x0000000706077210 */ /* 0x000fe20007ffe0ff */
[----:B------:R-:W-:Y:S03]  /*0380*/  BSSY.RECONVERGENT B0, `(.L_x_0) ;  /* 0x000002e000007945 */ /* 0x000fe60003800200 */
[----:B------:R-:W-:Y:S01]  /*0390*/  ISETP.GE.AND P0, PT, R7, UR4, PT ;  /* 0x0000000407007c0c */ /* 0x000fe2000bf06270 */
[----:B0-----:R-:W-:-:S05]  /*03a0*/  @!P1 FADD R13, R10, R13 ;  /* 0x0000000d0a0d9221 */ /* 0x001fca0000000000 */
[----:B------:R0:W-:Y:S01]  /*03b0*/  @!P1 STS [R8], R13 ;  /* 0x0000000d08009388 */ /* 0x0001e20000000800 */
[----:B------:R-:W-:Y:S01]  /*03c0*/  BAR.SYNC.DEFER_BLOCKING 0x0 ;  /* 0x0000000000007b1d */ /* 0x000fe20000010000 */
[----:B------:R-:W-:-:S13]  /*03d0*/  ISETP.GT.U32.AND P1, PT, R0, 0x1f, PT ;  /* 0x0000001f0000780c */ /* 0x000fda0003f24070 */
[----:B0-----:R-:W-:Y:S05]  /*03e0*/  @P1 BRA `(.L_x_1) ;  /* 0x00000000009c1947 */ /* 0x001fea0003800000 */
[----:B------:R-:W-:Y:S01]  /*03f0*/  LDS R9, [R8+0x80] ;  /* 0x0000800008097984 */ /* 0x000fe20000000800 */
[----:B------:R-:W-:Y:S05]  /*0400*/  WARPSYNC.ALL ;  /* 0x0000000000007948 */ /* 0x000fea0003800000 */
[----:B------:R-:W0:Y:S01]  /*0410*/  LDS R10, [R8] ;  /* 0x00000000080a7984 */ /* 0x000e220000000800 */
[----:B------:R-:W-:Y:S01]  /*0420*/  ISETP.NE.AND P1, PT, R0, RZ, PT ;  /* 0x000000ff0000720c */ /* 0x000fe20003f25270 */
[----:B0-----:R-:W-:-:S05]  /*0430*/  FADD R9, R9, R10 ;  /* 0x0000000a09097221 */ /* 0x001fca0000000000 */
[----:B------:R-:W-:Y:S01]  /*0440*/  STS [R8], R9 ;  /* 0x0000000908007388 */ /* 0x000fe20000000800 */
[----:B------:R-:W-:Y:S06]  /*0450*/  BAR.SYNC.DEFER_BLOCKING 0x0 ;  /* 0x0000000000007b1d */ /* 0x000fec0000010000 */
[----:B------:R-:W-:Y:S04]  /*0460*/  LDS R10, [R8+0x40] ;  /* 0x00004000080a7984 */ /* 0x000fe80000000800 */
[----:B------:R-:W0:Y:S02]  /*0470*/  LDS R11, [R8] ;  /* 0x00000000080b7984 */ /* 0x000e240000000800 */
        /* <DEDUP_REMOVED lines=21> */
[----:B------:R0:W-:Y:S01]  /*05d0*/  STS [R8], R13 ;  /* 0x0000000d08007388 */ /* 0x0001e20000000800 */
[----:B------:R-:W-:Y:S06]  /*05e0*/  BAR.SYNC.DEFER_BLOCKING 0x0 ;  /* 0x0000000000007b1d */ /* 0x000fec0000010000 */
[----:B------:R-:W-:Y:S05]  /*05f0*/  @P1 BRA `(.L_x_1) ;  /* 0x0000000000181947 */ /* 0x000fea0003800000 */
[----:B------:R-:W1:Y:S01]  /*0600*/  S2UR UR6, SR_CgaCtaId ;  /* 0x00000000000679c3 */ /* 0x000e620000008800 */
[----:B------:R-:W-:-:S07]  /*0610*/  UMOV UR5, 0x400 ;  /* 0x0000040000057882 */ /* 0x000fce0000000000 */
[----:B------:R-:W2:Y:S01]  /*0620*/  LDC.64 R10, c[0x0][0x398] ;  /* 0x0000e600ff0a7b82 */ /* 0x000ea20000000a00 */
[----:B-1----:R-:W-:-:S09]  /*0630*/  ULEA UR5, UR6, UR5, 0x18 ;  /* 0x0000000506057291 */ /* 0x002fd2000f8ec0ff */
[----:B------:R-:W2:Y:S04]  /*0640*/  LDS R9, [UR5] ;  /* 0x00000005ff097984 */ /* 0x000ea80008000800 */
[----:B--2---:R1:W-:Y:S02]  /*0650*/  REDG.E.ADD.F32.FTZ.RN.STRONG.GPU desc[UR10][R10.64], R9 ;  /* 0x000000090a0079a6 */ /* 0x0043e4000c12f30a */
.L_x_1:
[----:B------:R-:W-:Y:S05]  /*0660*/  BSYNC.RECONVERGENT B0 ;  /* 0x0000000000007941 */ /* 0x000fea0003800200 */
.L_x_0:
[----:B------:R-:W-:Y:S05]  /*0670*/  @!P0 BRA `(.L_x_2) ;  /* 0xfffffff800b08947 */ /* 0x000fea000383ffff */
[----:B------:R-:W-:Y:S05]  /*0680*/  EXIT ;  /* 0x000000000000794d */ /* 0x000fea0003800000 */
.L_x_3:
[----:B------:R-:W-:-:S00]  /*0690*/  BRA `(.L_x_3) ;  /* 0xfffffffc00fc7947 */ /* 0x000fc0000383ffff */
[----:B------:R-:W-:-:S00]  /*06a0*/  NOP ;  /* 0x0000000000007918 */ /* 0x000fc00000000000 */
        /* <DEDUP_REMOVED lines=13> */
.L_x_4:


//--------------------- .nv.shared._Z24VectorDotProductKernelv3ILi1024EEvPKfS1_iRf --------------------------
	.section	.nv.shared._Z24VectorDotProductKernelv3ILi1024EEvPKfS1_iRf,"aw",@nobits
	.sectionflags	@""
	.align	4
.nv.shared._Z24VectorDotProductKernelv3ILi1024EEvPKfS1_iRf:
	.zero		5120


//--------------------- .nv.shared.reserved.0     --------------------------
	.section	.nv.shared.reserved.0,"aw",@nobits
	.weak		__nv_reservedSMEM_offset_0_alias
	.size		__nv_reservedSMEM_offset_0_alias, 0, 64
	.other		__nv_reservedSMEM_offset_0_alias,@"STO_CUDA_RESERVED_SHARED STV_DEFAULT"
__nv_reservedSMEM_offset_0_alias:
	.zero		0
	.zero		64


//--------------------- .nv.constant0._Z24VectorDotProductKernelv3ILi1024EEvPKfS1_iRf --------------------------
	.section	.nv.constant0._Z24VectorDotProductKernelv3ILi1024EEvPKfS1_iRf,"a",@progbits
	.sectionflags	@""
	.align	4
.nv.constant0._Z24VectorDotProductKernelv3ILi1024EEvPKfS1_iRf:
	.zero		928


//--------------------- SYMBOLS --------------------------

	.type		.nv.reservedSmem.offset0,@object
	.size		.nv.reservedSmem.offset0,0x4
	.type		.nv.reservedSmem.cap,@object
	.size		.nv.reservedSmem.cap,0x4
